//
// Generated by NVIDIA NVVM Compiler
//
// Compiler Build ID: CL-36424714
// Cuda compilation tools, release 13.0, V13.0.88
// Based on NVVM 20.0.0
//

.version 9.0
.target sm_100
.address_size 64

	// .globl	_Z13column_reducePfS_iii
.extern .shared .align 16 .b8 sdata[];

.visible .entry _Z13column_reducePfS_iii(
	.param .u64 .ptr .align 1 _Z13column_reducePfS_iii_param_0,
	.param .u64 .ptr .align 1 _Z13column_reducePfS_iii_param_1,
	.param .u32 _Z13column_reducePfS_iii_param_2,
	.param .u32 _Z13column_reducePfS_iii_param_3,
	.param .u32 _Z13column_reducePfS_iii_param_4
)
{
	.reg .pred 	%p<8>;
	.reg .b32 	%r<34>;
	.reg .b32 	%f<6>;
	.reg .b64 	%rd<9>;

	ld.param.u64 	%rd1, [_Z13column_reducePfS_iii_param_0];
	ld.param.u64 	%rd2, [_Z13column_reducePfS_iii_param_1];
	ld.param.u32 	%r11, [_Z13column_reducePfS_iii_param_2];
	ld.param.u32 	%r12, [_Z13column_reducePfS_iii_param_3];
	ld.param.u32 	%r13, [_Z13column_reducePfS_iii_param_4];
	mov.u32 	%r1, %tid.x;
	mov.u32 	%r2, %ctaid.x;
	add.s32 	%r14, %r13, -1;
	setp.ne.s32 	%p1, %r2, %r14;
	@%p1 bra 	$L__BB0_2;
	shr.s32 	%r15, %r12, 31;
	shr.u32 	%r16, %r15, 22;
	add.s32 	%r17, %r12, %r16;
	and.b32  	%r18, %r17, -1024;
	sub.s32 	%r32, %r12, %r18;
	bra.uni 	$L__BB0_3;
$L__BB0_2:
	mov.u32 	%r32, %ntid.x;
$L__BB0_3:
	div.u32 	%r19, %r2, %r13;
	mul.lo.s32 	%r20, %r19, %r13;
	sub.s32 	%r21, %r2, %r20;
	shl.b32 	%r22, %r21, 10;
	or.b32  	%r23, %r22, %r1;
	mad.lo.s32 	%r6, %r19, %r12, %r23;
	setp.ge.u32 	%p2, %r1, %r32;
	@%p2 bra 	$L__BB0_13;
	mul.lo.s32 	%r24, %r12, %r11;
	setp.ge.u32 	%p3, %r6, %r24;
	shl.b32 	%r25, %r1, 2;
	mov.u32 	%r26, sdata;
	add.s32 	%r7, %r26, %r25;
	@%p3 bra 	$L__BB0_6;
	cvta.to.global.u64 	%rd3, %rd1;
	mul.wide.u32 	%rd4, %r6, 4;
	add.s64 	%rd5, %rd3, %rd4;
	ld.global.f32 	%f1, [%rd5];
	st.shared.f32 	[%r7], %f1;
$L__BB0_6:
	bar.sync 	0;
	mov.u32 	%r8, %ntid.x;
	setp.lt.u32 	%p4, %r8, 2;
	@%p4 bra 	$L__BB0_11;
	mov.b32 	%r33, 1;
$L__BB0_8:
	shl.b32 	%r10, %r33, 1;
	add.s32 	%r28, %r10, -1;
	and.b32  	%r29, %r28, %r1;
	setp.ne.s32 	%p5, %r29, 0;
	@%p5 bra 	$L__BB0_10;
	shl.b32 	%r30, %r33, 2;
	add.s32 	%r31, %r7, %r30;
	ld.shared.f32 	%f2, [%r31];
	ld.shared.f32 	%f3, [%r7];
	add.f32 	%f4, %f2, %f3;
	st.shared.f32 	[%r7], %f4;
$L__BB0_10:
	bar.sync 	0;
	setp.lt.u32 	%p6, %r10, %r8;
	mov.u32 	%r33, %r10;
	@%p6 bra 	$L__BB0_8;
$L__BB0_11:
	setp.ne.s32 	%p7, %r1, 0;
	@%p7 bra 	$L__BB0_13;
	ld.shared.f32 	%f5, [sdata];
	cvta.to.global.u64 	%rd6, %rd2;
	mul.wide.u32 	%rd7, %r2, 4;
	add.s64 	%rd8, %rd6, %rd7;
	st.global.f32 	[%rd8], %f5;
$L__BB0_13:
	ret;

}


// ===== COMPILED SASS (sm_100) =====

	.target	sm_100

	.elftype	@"ET_EXEC"


//--------------------- .note.nv.tkinfo           --------------------------
	.section	.note.nv.tkinfo,"",@"SHT_NOTE"
	.sectionflags	@"SHF_NOTE_NV_TKINFO"
	.tkinfo
        /*0018*/ 	.word	0x00000002
        /*0030*/ 	.string	""
        /*0030*/ 	.string	"ptxas"
        /*0030*/ 	.string	"Cuda compilation tools, release 13.0, V13.0.88"
        /*0030*/ 	.string	"Build cuda_13.0.r13.0/compiler.36424714_0"
        /*0030*/ 	.string	"-arch sm_100 -m 64 "



//--------------------- .note.nv.cuinfo           --------------------------
	.section	.note.nv.cuinfo,"",@"SHT_NOTE"
	.sectionflags	@"SHF_NOTE_NV_CUINFO"
        /*0018*/ 	.short	0x0002
        /*001a*/ 	.short	0x0064
        /*001c*/ 	.short	0x0082
	.zero		2


//--------------------- .nv.info                  --------------------------
	.section	.nv.info,"",@"SHT_CUDA_INFO"
	.align	4


	//----- nvinfo : EIATTR_REGCOUNT
	.align		4
        /*0000*/ 	.byte	0x04, 0x2f
        /*0002*/ 	.short	(.L_1 - .L_0)
	.align		4
.L_0:
        /*0004*/ 	.word	index@(_Z13column_reducePfS_iii)
        /*0008*/ 	.word	0x0000000c


	//----- nvinfo : EIATTR_FRAME_SIZE
	.align		4
.L_1:
        /*000c*/ 	.byte	0x04, 0x11
        /*000e*/ 	.short	(.L_3 - .L_2)
	.align		4
.L_2:
        /*0010*/ 	.word	index@(_Z13column_reducePfS_iii)
        /*0014*/ 	.word	0x00000000


	//----- nvinfo : EIATTR_MIN_STACK_SIZE
	.align		4
.L_3:
        /*0018*/ 	.byte	0x04, 0x12
        /*001a*/ 	.short	(.L_5 - .L_4)
	.align		4
.L_4:
        /*001c*/ 	.word	index@(_Z13column_reducePfS_iii)
        /*0020*/ 	.word	0x00000000
.L_5:


//--------------------- .nv.compat                --------------------------
	.section	.nv.compat,"",@"SHT_CUDA_COMPAT_INFO"
	.align	4
        /*0000*/ 	.byte	0x02, 0x09, 0x00, 0x00, 0x02, 0x02, 0x01, 0x00, 0x02, 0x05, 0x05, 0x00, 0x03, 0x07, 0x01, 0x01
        /*0010*/ 	.byte	0x02, 0x03, 0x00, 0x00, 0x02, 0x06, 0x01, 0x00, 0x04, 0x0b, 0x08, 0x00, 0x09, 0x00, 0x00, 0x00
        /*0020*/ 	.byte	0x00, 0x00, 0x00, 0x00


//--------------------- .nv.info._Z13column_reducePfS_iii --------------------------
	.section	.nv.info._Z13column_reducePfS_iii,"",@"SHT_CUDA_INFO"
	.sectionflags	@""
	.align	4


	//----- nvinfo : EIATTR_CUDA_API_VERSION
	.align		4
        /*0000*/ 	.byte	0x04, 0x37
        /*0002*/ 	.short	(.L_7 - .L_6)
.L_6:
        /*0004*/ 	.word	0x00000082


	//----- nvinfo : EIATTR_KPARAM_INFO
	.align		4
.L_7:
        /*0008*/ 	.byte	0x04, 0x17
        /*000a*/ 	.short	(.L_9 - .L_8)
.L_8:
        /*000c*/ 	.word	0x00000000
        /*0010*/ 	.short	0x0004
        /*0012*/ 	.short	0x0018
        /*0014*/ 	.byte	0x00, 0xf0, 0x11, 0x00


	//----- nvinfo : EIATTR_KPARAM_INFO
	.align		4
.L_9:
        /*0018*/ 	.byte	0x04, 0x17
        /*001a*/ 	.short	(.L_11 - .L_10)
.L_10:
        /*001c*/ 	.word	0x00000000
        /*0020*/ 	.short	0x0003
        /*0022*/ 	.short	0x0014
        /*0024*/ 	.byte	0x00, 0xf0, 0x11, 0x00


	//----- nvinfo : EIATTR_KPARAM_INFO
	.align		4
.L_11:
        /*0028*/ 	.byte	0x04, 0x17
        /*002a*/ 	.short	(.L_13 - .L_12)
.L_12:
        /*002c*/ 	.word	0x00000000
        /*0030*/ 	.short	0x0002
        /*0032*/ 	.short	0x0010
        /*0034*/ 	.byte	0x00, 0xf0, 0x11, 0x00


	//----- nvinfo : EIATTR_KPARAM_INFO
	.align		4
.L_13:
        /*0038*/ 	.byte	0x04, 0x17
        /*003a*/ 	.short	(.L_15 - .L_14)
.L_14:
        /*003c*/ 	.word	0x00000000
        /*0040*/ 	.short	0x0001
        /*0042*/ 	.short	0x0008
        /*0044*/ 	.byte	0x00, 0xf5, 0x21, 0x00


	//----- nvinfo : EIATTR_KPARAM_INFO
	.align		4
.L_15:
        /*0048*/ 	.byte	0x04, 0x17
        /*004a*/ 	.short	(.L_17 - .L_16)
.L_16:
        /*004c*/ 	.word	0x00000000
        /*0050*/ 	.short	0x0000
        /*0052*/ 	.short	0x0000
        /*0054*/ 	.byte	0x00, 0xf5, 0x21, 0x00


	//----- nvinfo : EIATTR_SPARSE_MMA_MASK
	.align		4
.L_17:
        /*0058*/ 	.byte	0x03, 0x50
        /*005a*/ 	.short	0x0000


	//----- nvinfo : EIATTR_MAXREG_COUNT
	.align		4
        /*005c*/ 	.byte	0x03, 0x1b
        /*005e*/ 	.short	0x00ff


	//----- nvinfo : EIATTR_NUM_BARRIERS
	.align		4
        /*0060*/ 	.byte	0x02, 0x4c
        /*0062*/ 	.byte	0x01
	.zero		1


	//----- nvinfo : EIATTR_MERCURY_ISA_VERSION
	.align		4
        /*0064*/ 	.byte	0x03, 0x5f
        /*0066*/ 	.short	0x0101


	//----- nvinfo : EIATTR_VRC_CTA_INIT_COUNT
	.align		4
        /*0068*/ 	.byte	0x02, 0x4a
	.zero		1
	.zero		1


	//----- nvinfo : EIATTR_EXIT_INSTR_OFFSETS
	.align		4
        /*006c*/ 	.byte	0x04, 0x1c
        /*006e*/ 	.short	(.L_19 - .L_18)


	//   ....[0]....
.L_18:
        /*0070*/ 	.word	0x00000210


	//   ....[1]....
        /*0074*/ 	.word	0x00000430


	//   ....[2]....
        /*0078*/ 	.word	0x000004b0


	//----- nvinfo : EIATTR_CBANK_PARAM_SIZE
	.align		4
.L_19:
        /*007c*/ 	.byte	0x03, 0x19
        /*007e*/ 	.short	0x001c


	//----- nvinfo : EIATTR_PARAM_CBANK
	.align		4
        /*0080*/ 	.byte	0x04, 0x0a
        /*0082*/ 	.short	(.L_21 - .L_20)
	.align		4
.L_20:
        /*0084*/ 	.word	index@(.nv.constant0._Z13column_reducePfS_iii)
        /*0088*/ 	.short	0x0380
        /*008a*/ 	.short	0x001c


	//----- nvinfo : EIATTR_SW_WAR
	.align		4
.L_21:
        /*008c*/ 	.byte	0x04, 0x36
        /*008e*/ 	.short	(.L_23 - .L_22)
.L_22:
        /*0090*/ 	.word	0x00000008
.L_23:


//--------------------- .nv.callgraph             --------------------------
	.section	.nv.callgraph,"",@"SHT_CUDA_CALLGRAPH"
	.align	4
	.sectionentsize	8
	.align		4
        /*0000*/ 	.word	0x00000000
	.align		4
        /*0004*/ 	.word	0xffffffff
	.align		4
        /*0008*/ 	.word	0x00000000
	.align		4
        /*000c*/ 	.word	0xfffffffe
	.align		4
        /*0010*/ 	.word	0x00000000
	.align		4
        /*0014*/ 	.word	0xfffffffd
	.align		4
        /*0018*/ 	.word	0x00000000
	.align		4
        /*001c*/ 	.word	0xfffffffc


//--------------------- .text._Z13column_reducePfS_iii --------------------------
	.section	.text._Z13column_reducePfS_iii,"ax",@progbits
	.align	128
        .global         _Z13column_reducePfS_iii
        .type           _Z13column_reducePfS_iii,@function
        .size           _Z13column_reducePfS_iii,(.L_x_3 - _Z13column_reducePfS_iii)
        .other          _Z13column_reducePfS_iii,@"STO_CUDA_ENTRY STV_DEFAULT"
_Z13column_reducePfS_iii:
.text._Z13column_reducePfS_iii:
[----:B------:R-:W-:Y:S01]  /*0000*/  LDC R1, c[0x0][0x37c] ;  /* 0x0000df00ff017b82 */ /* 0x000fe20000000800 */
[----:B------:R-:W0:Y:S01]  /*0010*/  LDCU UR5, c[0x0][0x398] ;  /* 0x00007300ff0577ac */ /* 0x000e220008000800 */
[----:B------:R-:W1:Y:S06]  /*0020*/  S2R R0, SR_CTAID.X ;  /* 0x0000000000007919 */ /* 0x000e6c0000002500 */
[----:B------:R-:W2:Y:S01]  /*0030*/  LDC R9, c[0x0][0x394] ;  /* 0x0000e500ff097b82 */ /* 0x000ea20000000800 */
[----:B------:R-:W3:Y:S01]  /*0040*/  S2R R7, SR_TID.X ;  /* 0x0000000000077919 */ /* 0x000ee20000002100 */
[----:B0-----:R-:W0:Y:S01]  /*0050*/  I2F.U32.RP R4, UR5 ;  /* 0x0000000500047d06 */ /* 0x001e220008209000 */
[----:B------:R-:W-:-:S02]  /*0060*/  UIADD3 UR4, UPT, UPT, UR5, -0x1, URZ ;  /* 0xffffffff05047890 */ /* 0x000fc4000fffe0ff */
[----:B------:R-:W-:-:S05]  /*0070*/  ISETP.NE.U32.AND P2, PT, RZ, UR5, PT ;  /* 0x00000005ff007c0c */ /* 0x000fca000bf45070 */
[----:B0-----:R-:W0:Y:S01]  /*0080*/  MUFU.RCP R4, R4 ;  /* 0x0000000400047308 */ /* 0x001e220000001000 */
[----:B-1----:R-:W-:Y:S01]  /*0090*/  ISETP.NE.AND P1, PT, R0, UR4, PT ;  /* 0x0000000400007c0c */ /* 0x002fe2000bf25270 */
[----:B0-----:R-:W-:-:S06]  /*00a0*/  VIADD R2, R4, 0xffffffe ;  /* 0x0ffffffe04027836 */ /* 0x001fcc0000000000 */
[----:B------:R0:W1:Y:S02]  /*00b0*/  F2I.FTZ.U32.TRUNC.NTZ R3, R2 ;  /* 0x0000000200037305 */ /* 0x000064000021f000 */
[----:B0-----:R-:W-:Y:S02]  /*00c0*/  HFMA2 R2, -RZ, RZ, 0, 0 ;  /* 0x00000000ff027431 */ /* 0x001fe400000001ff */
[----:B-1----:R-:W-:-:S04]  /*00d0*/  IMAD.MOV R5, RZ, RZ, -R3 ;  /* 0x000000ffff057224 */ /* 0x002fc800078e0a03 */
[----:B------:R-:W-:-:S04]  /*00e0*/  IMAD R5, R5, UR5, RZ ;  /* 0x0000000505057c24 */ /* 0x000fc8000f8e02ff */
[----:B------:R-:W-:Y:S01]  /*00f0*/  IMAD.HI.U32 R3, R3, R5, R2 ;  /* 0x0000000503037227 */ /* 0x000fe200078e0002 */
[----:B--2---:R-:W-:-:S04]  /*0100*/  @!P1 SHF.R.S32.HI R2, RZ, 0x1f, R9 ;  /* 0x0000001fff029819 */ /* 0x004fc80000011409 */
[----:B------:R-:W-:Y:S01]  /*0110*/  @!P1 LEA.HI R2, R2, R9, RZ, 0xa ;  /* 0x0000000902029211 */ /* 0x000fe200078f50ff */
[----:B------:R-:W-:-:S03]  /*0120*/  IMAD.HI.U32 R3, R3, R0, RZ ;  /* 0x0000000003037227 */ /* 0x000fc600078e00ff */
[----:B------:R-:W-:Y:S01]  /*0130*/  @!P1 LOP3.LUT R2, R2, 0xfffffc00, RZ, 0xc0, !PT ;  /* 0xfffffc0002029812 */ /* 0x000fe200078ec0ff */
[----:B------:R-:W-:-:S04]  /*0140*/  IMAD.MOV R5, RZ, RZ, -R3 ;  /* 0x000000ffff057224 */ /* 0x000fc800078e0a03 */
[----:B------:R-:W-:Y:S02]  /*0150*/  IMAD R4, R5, UR5, R0 ;  /* 0x0000000505047c24 */ /* 0x000fe4000f8e0200 */
[----:B------:R-:W-:-:S03]  /*0160*/  @!P1 IMAD.IADD R2, R9, 0x1, -R2 ;  /* 0x0000000109029824 */ /* 0x000fc600078e0a02 */
[----:B------:R-:W-:-:S03]  /*0170*/  ISETP.GE.U32.AND P0, PT, R4, UR5, PT ;  /* 0x0000000504007c0c */ /* 0x000fc6000bf06070 */
[----:B------:R-:W3:Y:S10]  /*0180*/  @P1 LDC R2, c[0x0][0x360] ;  /* 0x0000d800ff021b82 */ /* 0x000ef40000000800 */
[----:B------:R-:W-:Y:S01]  /*0190*/  @P0 IADD3 R4, PT, PT, R4, -UR5, RZ ;  /* 0x8000000504040c10 */ /* 0x000fe2000fffe0ff */
[----:B------:R-:W-:-:S03]  /*01a0*/  @P0 VIADD R3, R3, 0x1 ;  /* 0x0000000103030836 */ /* 0x000fc60000000000 */
[----:B------:R-:W-:Y:S02]  /*01b0*/  ISETP.GE.U32.AND P1, PT, R4, UR5, PT ;  /* 0x0000000504007c0c */ /* 0x000fe4000bf26070 */
[----:B---3--:R-:W-:-:S11]  /*01c0*/  ISETP.GE.U32.AND P0, PT, R7, R2, PT ;  /* 0x000000020700720c */ /* 0x008fd60003f06070 */
[----:B------:R-:W-:Y:S01]  /*01d0*/  @P1 VIADD R3, R3, 0x1 ;  /* 0x0000000103031836 */ /* 0x000fe20000000000 */
[----:B------:R-:W-:-:S04]  /*01e0*/  @!P2 LOP3.LUT R3, RZ, UR5, RZ, 0x33, !PT ;  /* 0x00000005ff03ac12 */ /* 0x000fc8000f8e33ff */
[----:B------:R-:W-:-:S05]  /*01f0*/  IADD3 R5, PT, PT, -R3, RZ, RZ ;  /* 0x000000ff03057210 */ /* 0x000fca0007ffe1ff */
[----:B------:R-:W-:Y:S01]  /*0200*/  IMAD R2, R5, UR5, R0 ;  /* 0x0000000505027c24 */ /* 0x000fe2000f8e0200 */
[----:B------:R-:W-:Y:S06]  /*0210*/  @P0 EXIT ;  /* 0x000000000000094d */ /* 0x000fec0003800000 */
[----:B------:R-:W0:Y:S01]  /*0220*/  LDCU UR4, c[0x0][0x390] ;  /* 0x00007200ff0477ac */ /* 0x000e220008000800 */
[----:B------:R-:W-:Y:S01]  /*0230*/  IMAD.SHL.U32 R2, R2, 0x400, RZ ;  /* 0x0000040002027824 */ /* 0x000fe200078e00ff */
[----:B------:R-:W1:Y:S04]  /*0240*/  LDCU.64 UR8, c[0x0][0x358] ;  /* 0x00006b00ff0877ac */ /* 0x000e680008000a00 */
[----:B------:R-:W-:-:S05]  /*0250*/  LOP3.LUT R2, R2, R7, RZ, 0xfc, !PT ;  /* 0x0000000702027212 */ /* 0x000fca00078efcff */
[----:B------:R-:W-:Y:S02]  /*0260*/  IMAD R5, R3, R9, R2 ;  /* 0x0000000903057224 */ /* 0x000fe400078e0202 */
[----:B0-----:R-:W-:-:S05]  /*0270*/  IMAD R2, R9, UR4, RZ ;  /* 0x0000000409027c24 */ /* 0x001fca000f8e02ff */
[----:B------:R-:W-:-:S13]  /*0280*/  ISETP.GE.U32.AND P1, PT, R5, R2, PT ;  /* 0x000000020500720c */ /* 0x000fda0003f26070 */
[----:B------:R-:W0:Y:S02]  /*0290*/  @!P1 LDC.64 R2, c[0x0][0x380] ;  /* 0x0000e000ff029b82 */ /* 0x000e240000000a00 */
[----:B0-----:R-:W-:-:S06]  /*02a0*/  @!P1 IMAD.WIDE.U32 R2, R5, 0x4, R2 ;  /* 0x0000000405029825 */ /* 0x001fcc00078e0002 */
[----:B-1----:R-:W2:Y:S01]  /*02b0*/  @!P1 LDG.E R3, desc[UR8][R2.64] ;  /* 0x0000000802039981 */ /* 0x002ea2000c1e1900 */
[----:B------:R-:W0:Y:S01]  /*02c0*/  S2UR UR5, SR_CgaCtaId ;  /* 0x00000000000579c3 */ /* 0x000e220000008800 */
[----:B------:R-:W-:Y:S01]  /*02d0*/  UMOV UR4, 0x400 ;  /* 0x0000040000047882 */ /* 0x000fe20000000000 */
[----:B------:R-:W1:Y:S01]  /*02e0*/  LDCU UR6, c[0x0][0x360] ;  /* 0x00006c00ff0677ac */ /* 0x000e620008000800 */
[----:B------:R-:W-:Y:S01]  /*02f0*/  ISETP.NE.AND P0, PT, R7, RZ, PT ;  /* 0x000000ff0700720c */ /* 0x000fe20003f05270 */
[----:B-1----:R-:W-:Y:S02]  /*0300*/  UISETP.GE.U32.AND UP0, UPT, UR6, 0x2, UPT ;  /* 0x000000020600788c */ /* 0x002fe4000bf06070 */
[----:B0-----:R-:W-:-:S06]  /*0310*/  ULEA UR4, UR5, UR4, 0x18 ;  /* 0x0000000405047291 */ /* 0x001fcc000f8ec0ff */
[----:B------:R-:W-:-:S05]  /*0320*/  LEA R4, R7, UR4, 0x2 ;  /* 0x0000000407047c11 */ /* 0x000fca000f8e10ff */
[----:B--2---:R0:W-:Y:S01]  /*0330*/  @!P1 STS [R4], R3 ;  /* 0x0000000304009388 */ /* 0x0041e20000000800 */
[----:B------:R-:W-:Y:S06]  /*0340*/  BAR.SYNC.DEFER_BLOCKING 0x0 ;  /* 0x0000000000007b1d */ /* 0x000fec0000010000 */
[----:B------:R-:W-:Y:S05]  /*0350*/  BRA.U !UP0, `(.L_x_0) ;  /* 0x0000000108347547 */ /* 0x000fea000b800000 */
[----:B0-----:R-:W-:-:S07]  /*0360*/  MOV R3, 0x1 ;  /* 0x0000000100037802 */ /* 0x001fce0000000f00 */
.L_x_1:
[----:B------:R-:W-:-:S05]  /*0370*/  IMAD.SHL.U32 R6, R3, 0x2, RZ ;  /* 0x0000000203067824 */ /* 0x000fca00078e00ff */
[----:B------:R-:W-:-:S04]  /*0380*/  IADD3 R2, PT, PT, R6, -0x1, RZ ;  /* 0xffffffff06027810 */ /* 0x000fc80007ffe0ff */
[----:B------:R-:W-:-:S13]  /*0390*/  LOP3.LUT P1, RZ, R2, R7, RZ, 0xc0, !PT ;  /* 0x0000000702ff7212 */ /* 0x000fda000782c0ff */
[----:B------:R-:W-:Y:S02]  /*03a0*/  @!P1 IMAD R2, R3, 0x4, R4 ;  /* 0x0000000403029824 */ /* 0x000fe400078e0204 */
[----:B------:R-:W-:Y:S04]  /*03b0*/  @!P1 LDS R3, [R4] ;  /* 0x0000000004039984 */ /* 0x000fe80000000800 */
[----:B------:R-:W0:Y:S02]  /*03c0*/  @!P1 LDS R2, [R2] ;  /* 0x0000000002029984 */ /* 0x000e240000000800 */
[----:B0-----:R-:W-:Y:S01]  /*03d0*/  @!P1 FADD R5, R2, R3 ;  /* 0x0000000302059221 */ /* 0x001fe20000000000 */
[----:B------:R-:W-:-:S04]  /*03e0*/  MOV R3, R6 ;  /* 0x0000000600037202 */ /* 0x000fc80000000f00 */
[----:B------:R1:W-:Y:S01]  /*03f0*/  @!P1 STS [R4], R5 ;  /* 0x0000000504009388 */ /* 0x0003e20000000800 */
[----:B------:R-:W-:Y:S01]  /*0400*/  BAR.SYNC.DEFER_BLOCKING 0x0 ;  /* 0x0000000000007b1d */ /* 0x000fe20000010000 */
[----:B------:R-:W-:-:S13]  /*0410*/  ISETP.GE.U32.AND P1, PT, R6, UR6, PT ;  /* 0x0000000606007c0c */ /* 0x000fda000bf26070 */
[----:B-1----:R-:W-:Y:S05]  /*0420*/  @!P1 BRA `(.L_x_1) ;  /* 0xfffffffc00d09947 */ /* 0x002fea000383ffff */
.L_x_0:
[----:B------:R-:W-:Y:S05]  /*0430*/  @P0 EXIT ;  /* 0x000000000000094d */ /* 0x000fea0003800000 */
[----:B------:R-:W1:Y:S01]  /*0440*/  S2UR UR5, SR_CgaCtaId ;  /* 0x00000000000579c3 */ /* 0x000e620000008800 */
[----:B------:R-:W-:-:S07]  /*0450*/  UMOV UR4, 0x400 ;  /* 0x0000040000047882 */ /* 0x000fce0000000000 */
[----:B0-----:R-:W0:Y:S01]  /*0460*/  LDC.64 R2, c[0x0][0x388] ;  /* 0x0000e200ff027b82 */ /* 0x001e220000000a00 */
[----:B-1----:R-:W-:Y:S01]  /*0470*/  ULEA UR4, UR5, UR4, 0x18 ;  /* 0x0000000405047291 */ /* 0x002fe2000f8ec0ff */
[----:B0-----:R-:W-:-:S08]  /*0480*/  IMAD.WIDE.U32 R2, R0, 0x4, R2 ;  /* 0x0000000400027825 */ /* 0x001fd000078e0002 */
[----:B------:R-:W0:Y:S04]  /*0490*/  LDS R5, [UR4] ;  /* 0x00000004ff057984 */ /* 0x000e280008000800 */
[----:B0-----:R-:W-:Y:S01]  /*04a0*/  STG.E desc[UR8][R2.64], R5 ;  /* 0x0000000502007986 */ /* 0x001fe2000c101908 */
[----:B------:R-:W-:Y:S05]  /*04b0*/  EXIT ;  /* 0x000000000000794d */ /* 0x000fea0003800000 */
.L_x_2:
[----:B------:R-:W-:-:S00]  /*04c0*/  BRA `(.L_x_2) ;  /* 0xfffffffc00fc7947 */ /* 0x000fc0000383ffff */
[----:B------:R-:W-:-:S00]  /*04d0*/  NOP ;  /* 0x0000000000007918 */ /* 0x000fc00000000000 */
        /* <DEDUP_REMOVED lines=10> */
.L_x_3:


//--------------------- .nv.shared._Z13column_reducePfS_iii --------------------------
	.section	.nv.shared._Z13column_reducePfS_iii,"aw",@nobits
	.sectionflags	@""
	.align	16
	.zero		1024


//--------------------- .nv.shared.reserved.0     --------------------------
	.section	.nv.shared.reserved.0,"aw",@nobits
	.weak		__nv_reservedSMEM_offset_0_alias
	.size		__nv_reservedSMEM_offset_0_alias, 0, 64
	.other		__nv_reservedSMEM_offset_0_alias,@"STO_CUDA_RESERVED_SHARED STV_DEFAULT"
__nv_reservedSMEM_offset_0_alias:
	.zero		0
	.zero		64


//--------------------- .nv.constant0._Z13column_reducePfS_iii --------------------------
	.section	.nv.constant0._Z13column_reducePfS_iii,"a",@progbits
	.sectionflags	@""
	.align	4
.nv.constant0._Z13column_reducePfS_iii:
	.zero		924


//--------------------- SYMBOLS --------------------------

	.type		.nv.reservedSmem.offset0,@object
	.size		.nv.reservedSmem.offset0,0x4
	.type		.nv.reservedSmem.cap,@object
	.size		.nv.reservedSmem.cap,0x4
